//
// Generated by NVIDIA NVVM Compiler
//
// Compiler Build ID: CL-36424714
// Cuda compilation tools, release 13.0, V13.0.88
// Based on NVVM 20.0.0
//

.version 9.0
.target sm_100
.address_size 64

	// .globl	_Z22computeDistanceToStoreP10ZoningPlanP11DistanceMap

.visible .entry _Z22computeDistanceToStoreP10ZoningPlanP11DistanceMap(
	.param .u64 .ptr .align 1 _Z22computeDistanceToStoreP10ZoningPlanP11DistanceMap_param_0,
	.param .u64 .ptr .align 1 _Z22computeDistanceToStoreP10ZoningPlanP11DistanceMap_param_1
)
{
	.local .align 16 .b8 	__local_depot0[12000];
	.reg .b64 	%SP;
	.reg .b64 	%SPL;
	.reg .pred 	%p<27>;
	.reg .b32 	%r<161>;
	.reg .b64 	%rd<98>;

	mov.u64 	%SPL, __local_depot0;
	ld.param.u64 	%rd11, [_Z22computeDistanceToStoreP10ZoningPlanP11DistanceMap_param_0];
	ld.param.u64 	%rd12, [_Z22computeDistanceToStoreP10ZoningPlanP11DistanceMap_param_1];
	cvta.to.global.u64 	%rd1, %rd11;
	cvta.to.global.u64 	%rd2, %rd12;
	add.u64 	%rd3, %SPL, 0;
	mov.b64 	%rd97, 48;
$L__BB0_1:
	add.s64 	%rd14, %rd3, %rd97;
	mov.b32 	%r64, 0;
	st.local.v4.u32 	[%rd14+-48], {%r64, %r64, %r64, %r64};
	st.local.v4.u32 	[%rd14+-32], {%r64, %r64, %r64, %r64};
	st.local.v4.u32 	[%rd14+-16], {%r64, %r64, %r64, %r64};
	st.local.v4.u32 	[%rd14], {%r64, %r64, %r64, %r64};
	st.local.v4.u32 	[%rd14+16], {%r64, %r64, %r64, %r64};
	st.local.v4.u32 	[%rd14+32], {%r64, %r64, %r64, %r64};
	add.s64 	%rd97, %rd97, 96;
	setp.ne.s64 	%p1, %rd97, 12048;
	@%p1 bra 	$L__BB0_1;
	mov.u32 	%r66, %ctaid.x;
	shl.b32 	%r1, %r66, 1;
	mov.u32 	%r67, %tid.x;
	mul.lo.s32 	%r2, %r67, 313;
	mov.b32 	%r143, 0;
	mul.wide.s32 	%rd23, %r1, 4;
	mov.u32 	%r144, %r143;
$L__BB0_3:
	add.s32 	%r5, %r143, %r2;
	mul.hi.u32 	%r68, %r5, 1374389535;
	shr.u32 	%r6, %r68, 5;
	mul.lo.s32 	%r69, %r6, 100;
	sub.s32 	%r7, %r5, %r69;
	mul.wide.u32 	%rd15, %r6, 800;
	add.s64 	%rd16, %rd1, %rd15;
	mul.wide.u32 	%rd17, %r7, 8;
	add.s64 	%rd18, %rd16, %rd17;
	ld.global.u32 	%r70, [%rd18];
	add.s32 	%r71, %r70, -1;
	setp.ne.s32 	%p2, %r71, %r1;
	mul.wide.u32 	%rd19, %r6, 2000;
	add.s64 	%rd20, %rd2, %rd19;
	mul.wide.u32 	%rd21, %r7, 20;
	add.s64 	%rd22, %rd20, %rd21;
	add.s64 	%rd6, %rd22, %rd23;
	@%p2 bra 	$L__BB0_5;
	add.s32 	%r31, %r144, 1;
	mul.wide.s32 	%rd24, %r144, 12;
	add.s64 	%rd25, %rd3, %rd24;
	st.local.u32 	[%rd25], %r7;
	st.local.u32 	[%rd25+4], %r6;
	st.local.u32 	[%rd25+8], %r1;
	mov.b32 	%r73, 0;
	st.global.u32 	[%rd6], %r73;
	bra.uni 	$L__BB0_6;
$L__BB0_5:
	mov.b32 	%r72, 9999;
	st.global.u32 	[%rd6], %r72;
	mov.u32 	%r31, %r144;
$L__BB0_6:
	setp.eq.s32 	%p3, %r143, 312;
	@%p3 bra 	$L__BB0_16;
	add.s32 	%r74, %r5, 1;
	mul.hi.u32 	%r75, %r74, 1374389535;
	shr.u32 	%r10, %r75, 5;
	mul.lo.s32 	%r76, %r10, 100;
	sub.s32 	%r11, %r74, %r76;
	mul.wide.u32 	%rd26, %r10, 800;
	add.s64 	%rd27, %rd1, %rd26;
	mul.wide.u32 	%rd28, %r11, 8;
	add.s64 	%rd29, %rd27, %rd28;
	ld.global.u32 	%r77, [%rd29];
	add.s32 	%r78, %r77, -1;
	setp.eq.s32 	%p4, %r78, %r1;
	@%p4 bra 	$L__BB0_9;
	mov.b32 	%r79, 9999;
	st.global.u32 	[%rd6+20], %r79;
	bra.uni 	$L__BB0_10;
$L__BB0_9:
	add.s32 	%r12, %r31, 1;
	mul.wide.s32 	%rd30, %r31, 12;
	add.s64 	%rd31, %rd3, %rd30;
	st.local.u32 	[%rd31], %r11;
	st.local.u32 	[%rd31+4], %r10;
	st.local.u32 	[%rd31+8], %r1;
	mov.b32 	%r80, 0;
	st.global.u32 	[%rd6+20], %r80;
	mov.u32 	%r31, %r12;
$L__BB0_10:
	add.s32 	%r81, %r5, 2;
	mul.hi.u32 	%r82, %r81, 1374389535;
	shr.u32 	%r14, %r82, 5;
	mul.lo.s32 	%r83, %r14, 100;
	sub.s32 	%r15, %r81, %r83;
	mul.wide.u32 	%rd32, %r14, 800;
	add.s64 	%rd33, %rd1, %rd32;
	mul.wide.u32 	%rd34, %r15, 8;
	add.s64 	%rd35, %rd33, %rd34;
	ld.global.u32 	%r84, [%rd35];
	add.s32 	%r85, %r84, -1;
	setp.eq.s32 	%p5, %r85, %r1;
	@%p5 bra 	$L__BB0_12;
	mov.b32 	%r86, 9999;
	st.global.u32 	[%rd6+40], %r86;
	bra.uni 	$L__BB0_13;
$L__BB0_12:
	add.s32 	%r16, %r31, 1;
	mul.wide.s32 	%rd36, %r31, 12;
	add.s64 	%rd37, %rd3, %rd36;
	st.local.u32 	[%rd37], %r15;
	st.local.u32 	[%rd37+4], %r14;
	st.local.u32 	[%rd37+8], %r1;
	mov.b32 	%r87, 0;
	st.global.u32 	[%rd6+40], %r87;
	mov.u32 	%r31, %r16;
$L__BB0_13:
	add.s32 	%r88, %r5, 3;
	mul.hi.u32 	%r89, %r88, 1374389535;
	shr.u32 	%r18, %r89, 5;
	mul.lo.s32 	%r90, %r18, 100;
	sub.s32 	%r19, %r88, %r90;
	mul.wide.u32 	%rd38, %r18, 800;
	add.s64 	%rd39, %rd1, %rd38;
	mul.wide.u32 	%rd40, %r19, 8;
	add.s64 	%rd41, %rd39, %rd40;
	ld.global.u32 	%r91, [%rd41];
	add.s32 	%r92, %r91, -1;
	setp.eq.s32 	%p6, %r92, %r1;
	@%p6 bra 	$L__BB0_15;
	mov.b32 	%r93, 9999;
	st.global.u32 	[%rd6+60], %r93;
	add.s32 	%r143, %r143, 4;
	mov.u32 	%r144, %r31;
	bra.uni 	$L__BB0_3;
$L__BB0_15:
	add.s32 	%r144, %r31, 1;
	mul.wide.s32 	%rd42, %r31, 12;
	add.s64 	%rd43, %rd3, %rd42;
	st.local.u32 	[%rd43], %r19;
	st.local.u32 	[%rd43+4], %r18;
	st.local.u32 	[%rd43+8], %r1;
	mov.b32 	%r94, 0;
	st.global.u32 	[%rd6+60], %r94;
	add.s32 	%r143, %r143, 4;
	bra.uni 	$L__BB0_3;
$L__BB0_16:
	add.s32 	%r23, %r1, 1;
	add.s32 	%r24, %r1, 2;
	mov.b32 	%r148, 0;
$L__BB0_17:
	add.s32 	%r27, %r148, %r2;
	mul.hi.u32 	%r96, %r27, 1374389535;
	shr.u32 	%r28, %r96, 5;
	mul.lo.s32 	%r97, %r28, 100;
	sub.s32 	%r29, %r27, %r97;
	mul.wide.u32 	%rd44, %r28, 800;
	add.s64 	%rd45, %rd1, %rd44;
	mul.wide.u32 	%rd46, %r29, 8;
	add.s64 	%rd47, %rd45, %rd46;
	ld.global.u32 	%r98, [%rd47];
	setp.eq.s32 	%p7, %r98, %r24;
	mul.wide.u32 	%rd48, %r28, 2000;
	add.s64 	%rd49, %rd2, %rd48;
	mul.wide.u32 	%rd50, %r29, 20;
	add.s64 	%rd51, %rd49, %rd50;
	add.s64 	%rd7, %rd51, %rd23;
	@%p7 bra 	$L__BB0_19;
	mov.b32 	%r99, 9999;
	st.global.u32 	[%rd7+4], %r99;
	bra.uni 	$L__BB0_20;
$L__BB0_19:
	add.s32 	%r30, %r31, 1;
	mul.wide.s32 	%rd53, %r31, 12;
	add.s64 	%rd54, %rd3, %rd53;
	st.local.u32 	[%rd54], %r29;
	st.local.u32 	[%rd54+4], %r28;
	st.local.u32 	[%rd54+8], %r23;
	mov.b32 	%r100, 0;
	st.global.u32 	[%rd7+4], %r100;
	mov.u32 	%r31, %r30;
$L__BB0_20:
	setp.ne.s32 	%p8, %r148, 312;
	@%p8 bra 	$L__BB0_37;
	setp.lt.s32 	%p12, %r31, 1;
	@%p12 bra 	$L__BB0_36;
	mov.b32 	%r154, 0;
$L__BB0_23:
	add.s32 	%r120, %r154, 1;
	mul.wide.s32 	%rd73, %r154, 12;
	add.s64 	%rd74, %rd3, %rd73;
	ld.local.u32 	%r47, [%rd74];
	ld.local.u32 	%r48, [%rd74+4];
	ld.local.u32 	%r49, [%rd74+8];
	setp.gt.s32 	%p13, %r154, 998;
	selp.b32 	%r154, 0, %r120, %p13;
	mul.wide.s32 	%rd75, %r48, 2000;
	add.s64 	%rd8, %rd2, %rd75;
	mul.wide.s32 	%rd76, %r47, 20;
	add.s64 	%rd77, %rd8, %rd76;
	mul.wide.s32 	%rd78, %r49, 4;
	add.s64 	%rd9, %rd77, %rd78;
	ld.global.u32 	%r51, [%rd9];
	setp.lt.s32 	%p14, %r48, 1;
	@%p14 bra 	$L__BB0_27;
	add.s32 	%r52, %r48, -1;
	mul.wide.u32 	%rd79, %r52, 2000;
	add.s64 	%rd80, %rd2, %rd79;
	add.s64 	%rd82, %rd80, %rd76;
	add.s64 	%rd84, %rd82, %rd78;
	add.s32 	%r121, %r51, 1;
	atom.global.min.s32 	%r122, [%rd84], %r121;
	setp.le.s32 	%p15, %r122, %r121;
	@%p15 bra 	$L__BB0_26;
	add.s32 	%r123, %r31, 1;
	mul.wide.s32 	%rd85, %r31, 12;
	add.s64 	%rd86, %rd3, %rd85;
	st.local.u32 	[%rd86], %r47;
	st.local.u32 	[%rd86+4], %r52;
	st.local.u32 	[%rd86+8], %r49;
	setp.gt.s32 	%p16, %r31, 998;
	selp.b32 	%r31, 0, %r123, %p16;
$L__BB0_26:
	setp.gt.u32 	%p17, %r48, 98;
	@%p17 bra 	$L__BB0_29;
$L__BB0_27:
	add.s32 	%r124, %r51, 1;
	atom.global.min.s32 	%r125, [%rd9+2000], %r124;
	setp.le.s32 	%p18, %r125, %r124;
	@%p18 bra 	$L__BB0_29;
	add.s32 	%r126, %r48, 1;
	add.s32 	%r127, %r31, 1;
	mul.wide.s32 	%rd87, %r31, 12;
	add.s64 	%rd88, %rd3, %rd87;
	st.local.u32 	[%rd88], %r47;
	st.local.u32 	[%rd88+4], %r126;
	st.local.u32 	[%rd88+8], %r49;
	setp.gt.s32 	%p19, %r31, 998;
	selp.b32 	%r31, 0, %r127, %p19;
$L__BB0_29:
	setp.lt.s32 	%p20, %r47, 1;
	@%p20 bra 	$L__BB0_33;
	add.s32 	%r58, %r47, -1;
	mul.wide.u32 	%rd89, %r58, 20;
	add.s64 	%rd90, %rd8, %rd89;
	add.s64 	%rd92, %rd90, %rd78;
	add.s32 	%r128, %r51, 1;
	atom.global.min.s32 	%r129, [%rd92], %r128;
	setp.le.s32 	%p21, %r129, %r128;
	@%p21 bra 	$L__BB0_32;
	add.s32 	%r130, %r31, 1;
	mul.wide.s32 	%rd93, %r31, 12;
	add.s64 	%rd94, %rd3, %rd93;
	st.local.u32 	[%rd94], %r58;
	st.local.u32 	[%rd94+4], %r48;
	st.local.u32 	[%rd94+8], %r49;
	setp.gt.s32 	%p22, %r31, 998;
	selp.b32 	%r31, 0, %r130, %p22;
$L__BB0_32:
	setp.gt.u32 	%p23, %r47, 98;
	@%p23 bra 	$L__BB0_35;
$L__BB0_33:
	add.s32 	%r131, %r51, 1;
	atom.global.min.s32 	%r132, [%rd9+20], %r131;
	setp.le.s32 	%p24, %r132, %r131;
	@%p24 bra 	$L__BB0_35;
	add.s32 	%r133, %r47, 1;
	add.s32 	%r134, %r31, 1;
	mul.wide.s32 	%rd95, %r31, 12;
	add.s64 	%rd96, %rd3, %rd95;
	st.local.u32 	[%rd96], %r133;
	st.local.u32 	[%rd96+4], %r48;
	st.local.u32 	[%rd96+8], %r49;
	setp.gt.s32 	%p25, %r31, 998;
	selp.b32 	%r31, 0, %r134, %p25;
$L__BB0_35:
	setp.lt.s32 	%p26, %r154, %r31;
	@%p26 bra 	$L__BB0_23;
$L__BB0_36:
	ret;
$L__BB0_37:
	add.s32 	%r101, %r27, 1;
	mul.hi.u32 	%r102, %r101, 1374389535;
	shr.u32 	%r32, %r102, 5;
	mul.lo.s32 	%r103, %r32, 100;
	sub.s32 	%r33, %r101, %r103;
	mul.wide.u32 	%rd55, %r32, 800;
	add.s64 	%rd56, %rd1, %rd55;
	mul.wide.u32 	%rd57, %r33, 8;
	add.s64 	%rd58, %rd56, %rd57;
	ld.global.u32 	%r104, [%rd58];
	setp.eq.s32 	%p9, %r104, %r24;
	@%p9 bra 	$L__BB0_39;
	mov.b32 	%r105, 9999;
	st.global.u32 	[%rd7+24], %r105;
	bra.uni 	$L__BB0_40;
$L__BB0_39:
	add.s32 	%r34, %r31, 1;
	mul.wide.s32 	%rd59, %r31, 12;
	add.s64 	%rd60, %rd3, %rd59;
	st.local.u32 	[%rd60], %r33;
	st.local.u32 	[%rd60+4], %r32;
	st.local.u32 	[%rd60+8], %r23;
	mov.b32 	%r106, 0;
	st.global.u32 	[%rd7+24], %r106;
	mov.u32 	%r31, %r34;
$L__BB0_40:
	add.s32 	%r107, %r27, 2;
	mul.hi.u32 	%r108, %r107, 1374389535;
	shr.u32 	%r36, %r108, 5;
	mul.lo.s32 	%r109, %r36, 100;
	sub.s32 	%r37, %r107, %r109;
	mul.wide.u32 	%rd61, %r36, 800;
	add.s64 	%rd62, %rd1, %rd61;
	mul.wide.u32 	%rd63, %r37, 8;
	add.s64 	%rd64, %rd62, %rd63;
	ld.global.u32 	%r110, [%rd64];
	setp.eq.s32 	%p10, %r110, %r24;
	@%p10 bra 	$L__BB0_42;
	mov.b32 	%r111, 9999;
	st.global.u32 	[%rd7+44], %r111;
	bra.uni 	$L__BB0_43;
$L__BB0_42:
	add.s32 	%r38, %r31, 1;
	mul.wide.s32 	%rd65, %r31, 12;
	add.s64 	%rd66, %rd3, %rd65;
	st.local.u32 	[%rd66], %r37;
	st.local.u32 	[%rd66+4], %r36;
	st.local.u32 	[%rd66+8], %r23;
	mov.b32 	%r112, 0;
	st.global.u32 	[%rd7+44], %r112;
	mov.u32 	%r31, %r38;
$L__BB0_43:
	add.s32 	%r113, %r27, 3;
	mul.hi.u32 	%r114, %r113, 1374389535;
	shr.u32 	%r40, %r114, 5;
	mul.lo.s32 	%r115, %r40, 100;
	sub.s32 	%r41, %r113, %r115;
	mul.wide.u32 	%rd67, %r40, 800;
	add.s64 	%rd68, %rd1, %rd67;
	mul.wide.u32 	%rd69, %r41, 8;
	add.s64 	%rd70, %rd68, %rd69;
	ld.global.u32 	%r116, [%rd70];
	setp.eq.s32 	%p11, %r116, %r24;
	@%p11 bra 	$L__BB0_45;
	mov.b32 	%r117, 9999;
	st.global.u32 	[%rd7+64], %r117;
	add.s32 	%r148, %r148, 4;
	bra.uni 	$L__BB0_17;
$L__BB0_45:
	add.s32 	%r42, %r31, 1;
	mul.wide.s32 	%rd71, %r31, 12;
	add.s64 	%rd72, %rd3, %rd71;
	st.local.u32 	[%rd72], %r41;
	st.local.u32 	[%rd72+4], %r40;
	st.local.u32 	[%rd72+8], %r23;
	mov.b32 	%r118, 0;
	st.global.u32 	[%rd7+64], %r118;
	add.s32 	%r148, %r148, 4;
	mov.u32 	%r31, %r42;
	bra.uni 	$L__BB0_17;

}


// ===== COMPILED SASS (sm_100) =====

	.target	sm_100

	.elftype	@"ET_EXEC"


//--------------------- .note.nv.tkinfo           --------------------------
	.section	.note.nv.tkinfo,"",@"SHT_NOTE"
	.sectionflags	@"SHF_NOTE_NV_TKINFO"
	.tkinfo
        /*0018*/ 	.word	0x00000002
        /*0030*/ 	.string	""
        /*0030*/ 	.string	"ptxas"
        /*0030*/ 	.string	"Cuda compilation tools, release 13.0, V13.0.88"
        /*0030*/ 	.string	"Build cuda_13.0.r13.0/compiler.36424714_0"
        /*0030*/ 	.string	"-arch sm_100 -m 64 "



//--------------------- .note.nv.cuinfo           --------------------------
	.section	.note.nv.cuinfo,"",@"SHT_NOTE"
	.sectionflags	@"SHF_NOTE_NV_CUINFO"
        /*0018*/ 	.short	0x0002
        /*001a*/ 	.short	0x0064
        /*001c*/ 	.short	0x0082
	.zero		2


//--------------------- .nv.info                  --------------------------
	.section	.nv.info,"",@"SHT_CUDA_INFO"
	.align	4


	//----- nvinfo : EIATTR_REGCOUNT
	.align		4
        /*0000*/ 	.byte	0x04, 0x2f
        /*0002*/ 	.short	(.L_1 - .L_0)
	.align		4
.L_0:
        /*0004*/ 	.word	index@(_Z22computeDistanceToStoreP10ZoningPlanP11DistanceMap)
        /*0008*/ 	.word	0x00000020


	//----- nvinfo : EIATTR_FRAME_SIZE
	.align		4
.L_1:
        /*000c*/ 	.byte	0x04, 0x11
        /*000e*/ 	.short	(.L_3 - .L_2)
	.align		4
.L_2:
        /*0010*/ 	.word	index@(_Z22computeDistanceToStoreP10ZoningPlanP11DistanceMap)
        /*0014*/ 	.word	0x00002ee0


	//----- nvinfo : EIATTR_MIN_STACK_SIZE
	.align		4
.L_3:
        /*0018*/ 	.byte	0x04, 0x12
        /*001a*/ 	.short	(.L_5 - .L_4)
	.align		4
.L_4:
        /*001c*/ 	.word	index@(_Z22computeDistanceToStoreP10ZoningPlanP11DistanceMap)
        /*0020*/ 	.word	0x00002ee0
.L_5:


//--------------------- .nv.compat                --------------------------
	.section	.nv.compat,"",@"SHT_CUDA_COMPAT_INFO"
	.align	4
        /*0000*/ 	.byte	0x02, 0x09, 0x00, 0x00, 0x02, 0x02, 0x01, 0x00, 0x02, 0x05, 0x05, 0x00, 0x03, 0x07, 0x01, 0x01
        /*0010*/ 	.byte	0x02, 0x03, 0x00, 0x00, 0x02, 0x06, 0x01, 0x00, 0x04, 0x0b, 0x08, 0x00, 0x09, 0x00, 0x00, 0x00
        /*0020*/ 	.byte	0x00, 0x00, 0x00, 0x00


//--------------------- .nv.info._Z22computeDistanceToStoreP10ZoningPlanP11DistanceMap --------------------------
	.section	.nv.info._Z22computeDistanceToStoreP10ZoningPlanP11DistanceMap,"",@"SHT_CUDA_INFO"
	.sectionflags	@""
	.align	4


	//----- nvinfo : EIATTR_CUDA_API_VERSION
	.align		4
        /*0000*/ 	.byte	0x04, 0x37
        /*0002*/ 	.short	(.L_7 - .L_6)
.L_6:
        /*0004*/ 	.word	0x00000082


	//----- nvinfo : EIATTR_KPARAM_INFO
	.align		4
.L_7:
        /*0008*/ 	.byte	0x04, 0x17
        /*000a*/ 	.short	(.L_9 - .L_8)
.L_8:
        /*000c*/ 	.word	0x00000000
        /*0010*/ 	.short	0x0001
        /*0012*/ 	.short	0x0008
        /*0014*/ 	.byte	0x00, 0xf5, 0x21, 0x00


	//----- nvinfo : EIATTR_KPARAM_INFO
	.align		4
.L_9:
        /*0018*/ 	.byte	0x04, 0x17
        /*001a*/ 	.short	(.L_11 - .L_10)
.L_10:
        /*001c*/ 	.word	0x00000000
        /*0020*/ 	.short	0x0000
        /*0022*/ 	.short	0x0000
        /*0024*/ 	.byte	0x00, 0xf5, 0x21, 0x00


	//----- nvinfo : EIATTR_SPARSE_MMA_MASK
	.align		4
.L_11:
        /*0028*/ 	.byte	0x03, 0x50
        /*002a*/ 	.short	0x0000


	//----- nvinfo : EIATTR_MAXREG_COUNT
	.align		4
        /*002c*/ 	.byte	0x03, 0x1b
        /*002e*/ 	.short	0x00ff


	//----- nvinfo : EIATTR_MERCURY_ISA_VERSION
	.align		4
        /*0030*/ 	.byte	0x03, 0x5f
        /*0032*/ 	.short	0x0101


	//----- nvinfo : EIATTR_VRC_CTA_INIT_COUNT
	.align		4
        /*0034*/ 	.byte	0x02, 0x4a
	.zero		1
	.zero		1


	//----- nvinfo : EIATTR_EXIT_INSTR_OFFSETS
	.align		4
        /*0038*/ 	.byte	0x04, 0x1c
        /*003a*/ 	.short	(.L_13 - .L_12)


	//   ....[0]....
.L_12:
        /*003c*/ 	.word	0x000014c0


	//   ....[1]....
        /*0040*/ 	.word	0x000019e0


	//----- nvinfo : EIATTR_CRS_STACK_SIZE
	.align		4
.L_13:
        /*0044*/ 	.byte	0x04, 0x1e
        /*0046*/ 	.short	(.L_15 - .L_14)
.L_14:
        /*0048*/ 	.word	0x00000000


	//----- nvinfo : EIATTR_CBANK_PARAM_SIZE
	.align		4
.L_15:
        /*004c*/ 	.byte	0x03, 0x19
        /*004e*/ 	.short	0x0010


	//----- nvinfo : EIATTR_PARAM_CBANK
	.align		4
        /*0050*/ 	.byte	0x04, 0x0a
        /*0052*/ 	.short	(.L_17 - .L_16)
	.align		4
.L_16:
        /*0054*/ 	.word	index@(.nv.constant0._Z22computeDistanceToStoreP10ZoningPlanP11DistanceMap)
        /*0058*/ 	.short	0x0380
        /*005a*/ 	.short	0x0010


	//----- nvinfo : EIATTR_SW_WAR
	.align		4
.L_17:
        /*005c*/ 	.byte	0x04, 0x36
        /*005e*/ 	.short	(.L_19 - .L_18)
.L_18:
        /*0060*/ 	.word	0x00000008
.L_19:


//--------------------- .nv.callgraph             --------------------------
	.section	.nv.callgraph,"",@"SHT_CUDA_CALLGRAPH"
	.align	4
	.sectionentsize	8
	.align		4
        /*0000*/ 	.word	0x00000000
	.align		4
        /*0004*/ 	.word	0xffffffff
	.align		4
        /*0008*/ 	.word	0x00000000
	.align		4
        /*000c*/ 	.word	0xfffffffe
	.align		4
        /*0010*/ 	.word	0x00000000
	.align		4
        /*0014*/ 	.word	0xfffffffd
	.align		4
        /*0018*/ 	.word	0x00000000
	.align		4
        /*001c*/ 	.word	0xfffffffc


//--------------------- .text._Z22computeDistanceToStoreP10ZoningPlanP11DistanceMap --------------------------
	.section	.text._Z22computeDistanceToStoreP10ZoningPlanP11DistanceMap,"ax",@progbits
	.align	128
        .global         _Z22computeDistanceToStoreP10ZoningPlanP11DistanceMap
        .type           _Z22computeDistanceToStoreP10ZoningPlanP11DistanceMap,@function
        .size           _Z22computeDistanceToStoreP10ZoningPlanP11DistanceMap,(.L_x_17 - _Z22computeDistanceToStoreP10ZoningPlanP11DistanceMap)
        .other          _Z22computeDistanceToStoreP10ZoningPlanP11DistanceMap,@"STO_CUDA_ENTRY STV_DEFAULT"
_Z22computeDistanceToStoreP10ZoningPlanP11DistanceMap:
.text._Z22computeDistanceToStoreP10ZoningPlanP11DistanceMap:
[----:B------:R-:W0:Y:S01]  /*0000*/  LDC R1, c[0x0][0x37c] ;  /* 0x0000df00ff017b82 */ /* 0x000e220000000800 */
[----:B------:R-:W-:Y:S01]  /*0010*/  HFMA2 R0, -RZ, RZ, 0, 2.86102294921875e-06 ;  /* 0x00000030ff007431 */ /* 0x000fe200000001ff */
[----:B0-----:R-:W-:Y:S01]  /*0020*/  IADD3 R1, PT, PT, R1, -0x2ee0, RZ ;  /* 0xffffd12001017810 */ /* 0x001fe20007ffe0ff */
[----:B------:R-:W-:-:S07]  /*0030*/  IMAD.MOV.U32 R3, RZ, RZ, RZ ;  /* 0x000000ffff037224 */ /* 0x000fce00078e00ff */
.L_x_0:
[----:B0-----:R-:W-:Y:S02]  /*0040*/  IADD3 R2, PT, PT, R1, R0, RZ ;  /* 0x0000000001027210 */ /* 0x001fe40007ffe0ff */
[----:B------:R-:W-:-:S03]  /*0050*/  IADD3 R0, P0, PT, R0, 0x960, RZ ;  /* 0x0000096000007810 */ /* 0x000fc60007f1e0ff */
[----:B------:R0:W-:Y:S01]  /*0060*/  STL.128 [R2+-0x30], RZ ;  /* 0xffffd0ff02007387 */ /* 0x0001e20000100c00 */
[----:B------:R-:W-:Y:S02]  /*0070*/  IADD3.X R3, PT, PT, RZ, R3, RZ, P0, !PT ;  /* 0x00000003ff037210 */ /* 0x000fe400007fe4ff */
[----:B------:R-:W-:Y:S01]  /*0080*/  ISETP.NE.U32.AND P0, PT, R0, 0x2f10, PT ;  /* 0x00002f100000780c */ /* 0x000fe20003f05070 */
[----:B------:R0:W-:Y:S03]  /*0090*/  STL.128 [R2+-0x20], RZ ;  /* 0xffffe0ff02007387 */ /* 0x0001e60000100c00 */
[----:B------:R-:W-:Y:S01]  /*00a0*/  ISETP.NE.AND.EX P0, PT, R3, RZ, PT, P0 ;  /* 0x000000ff0300720c */ /* 0x000fe20003f05300 */
[----:B------:R0:W-:Y:S04]  /*00b0*/  STL.128 [R2+-0x10], RZ ;  /* 0xfffff0ff02007387 */ /* 0x0001e80000100c00 */
[----:B------:R0:W-:Y:S04]  /*00c0*/  STL.128 [R2], RZ ;  /* 0x000000ff02007387 */ /* 0x0001e80000100c00 */
[----:B------:R0:W-:Y:S04]  /*00d0*/  STL.128 [R2+0x10], RZ ;  /* 0x000010ff02007387 */ /* 0x0001e80000100c00 */
        /* <DEDUP_REMOVED lines=144> */
[----:B------:R0:W-:Y:S01]  /*09e0*/  STL.128 [R2+0x920], RZ ;  /* 0x000920ff02007387 */ /* 0x0001e20000100c00 */
[----:B------:R-:W-:Y:S05]  /*09f0*/  @P0 BRA `(.L_x_0) ;  /* 0xfffffff400900947 */ /* 0x000fea000383ffff */
[----:B0-----:R-:W0:Y:S01]  /*0a00*/  S2R R2, SR_CTAID.X ;  /* 0x0000000000027919 */ /* 0x001e220000002500 */
[----:B------:R-:W1:Y:S01]  /*0a10*/  LDC.64 R4, c[0x0][0x380] ;  /* 0x0000e000ff047b82 */ /* 0x000e620000000a00 */
[----:B------:R-:W-:Y:S01]  /*0a20*/  BSSY.RECONVERGENT B0, `(.L_x_1) ;  /* 0x0000056000007945 */ /* 0x000fe20003800200 */
[----:B------:R-:W-:Y:S01]  /*0a30*/  IMAD.MOV.U32 R12, RZ, RZ, RZ ;  /* 0x000000ffff0c7224 */ /* 0x000fe200078e00ff */
[----:B------:R-:W2:Y:S01]  /*0a40*/  S2R R3, SR_TID.X ;  /* 0x0000000000037919 */ /* 0x000ea20000002100 */
[----:B------:R-:W-:Y:S01]  /*0a50*/  MOV R14, RZ ;  /* 0x000000ff000e7202 */ /* 0x000fe20000000f00 */
[----:B------:R-:W3:Y:S03]  /*0a60*/  LDCU.64 UR4, c[0x0][0x358] ;  /* 0x00006b00ff0477ac */ /* 0x000ee60008000a00 */
[----:B------:R-:W4:Y:S01]  /*0a70*/  LDC.64 R6, c[0x0][0x388] ;  /* 0x0000e200ff067b82 */ /* 0x000f220000000a00 */
[----:B0--3--:R-:W-:-:S07]  /*0a80*/  SHF.L.U32 R2, R2, 0x1, RZ ;  /* 0x0000000102027819 */ /* 0x009fce00000006ff */
.L_x_3:
[----:B0-2---:R-:W-:-:S04]  /*0a90*/  IMAD R10, R3, 0x139, R12 ;  /* 0x00000139030a7824 */ /* 0x005fc800078e020c */
[----:B------:R-:W-:-:S05]  /*0aa0*/  IMAD.HI.U32 R0, R10, 0x51eb851f, RZ ;  /* 0x51eb851f0a007827 */ /* 0x000fca00078e00ff */
[----:B------:R-:W-:-:S05]  /*0ab0*/  SHF.R.U32.HI R15, RZ, 0x5, R0 ;  /* 0x00000005ff0f7819 */ /* 0x000fca0000011600 */
[----:B-1----:R-:W-:-:S04]  /*0ac0*/  IMAD.WIDE.U32 R8, R15, 0x320, R4 ;  /* 0x000003200f087825 */ /* 0x002fc800078e0004 */
[----:B------:R-:W-:-:S04]  /*0ad0*/  IMAD R19, R15, -0x64, R10 ;  /* 0xffffff9c0f137824 */ /* 0x000fc800078e020a */
[----:B------:R-:W-:-:S06]  /*0ae0*/  IMAD.WIDE.U32 R16, R19, 0x8, R8 ;  /* 0x0000000813107825 */ /* 0x000fcc00078e0008 */
[----:B------:R-:W2:Y:S01]  /*0af0*/  LDG.E R16, desc[UR4][R16.64] ;  /* 0x0000000410107981 */ /* 0x000ea2000c1e1900 */
[----:B------:R-:W-:Y:S01]  /*0b00*/  ISETP.NE.AND P1, PT, R12, 0x138, PT ;  /* 0x000001380c00780c */ /* 0x000fe20003f25270 */
[----:B--2---:R-:W-:-:S05]  /*0b10*/  VIADD R9, R16, 0xffffffff ;  /* 0xffffffff10097836 */ /* 0x004fca0000000000 */
[----:B------:R-:W-:Y:S01]  /*0b20*/  ISETP.NE.AND P0, PT, R9, R2, PT ;  /* 0x000000020900720c */ /* 0x000fe20003f05270 */
[----:B----4-:R-:W-:-:S04]  /*0b30*/  IMAD.WIDE.U32 R8, R15, 0x7d0, R6 ;  /* 0x000007d00f087825 */ /* 0x010fc800078e0006 */
[----:B------:R-:W-:-:S04]  /*0b40*/  IMAD.WIDE.U32 R8, R19, 0x14, R8 ;  /* 0x0000001413087825 */ /* 0x000fc800078e0008 */
[----:B------:R-:W-:-:S04]  /*0b50*/  IMAD.WIDE R8, R2, 0x4, R8 ;  /* 0x0000000402087825 */ /* 0x000fc800078e0208 */
[----:B------:R-:W-:Y:S02]  /*0b60*/  @P0 MOV R13, 0x270f ;  /* 0x0000270f000d0802 */ /* 0x000fe40000000f00 */
[C---:B------:R-:W-:Y:S01]  /*0b70*/  @!P0 IADD3 R0, PT, PT, R14.reuse, 0x1, RZ ;  /* 0x000000010e008810 */ /* 0x040fe20007ffe0ff */
[----:B------:R-:W-:Y:S01]  /*0b80*/  @!P0 IMAD R11, R14, 0xc, R1 ;  /* 0x0000000c0e0b8824 */ /* 0x000fe200078e0201 */
[----:B------:R0:W-:Y:S01]  /*0b90*/  @!P0 STG.E desc[UR4][R8.64], RZ ;  /* 0x000000ff08008986 */ /* 0x0001e2000c101904 */
[----:B------:R-:W-:-:S03]  /*0ba0*/  @P0 IMAD.MOV.U32 R0, RZ, RZ, R14 ;  /* 0x000000ffff000224 */ /* 0x000fc600078e000e */
[----:B------:R0:W-:Y:S04]  /*0bb0*/  @!P0 STL [R11], R19 ;  /* 0x000000130b008387 */ /* 0x0001e80000100800 */
[----:B------:R0:W-:Y:S04]  /*0bc0*/  @!P0 STL [R11+0x4], R15 ;  /* 0x0000040f0b008387 */ /* 0x0001e80000100800 */
[----:B------:R0:W-:Y:S04]  /*0bd0*/  @!P0 STL [R11+0x8], R2 ;  /* 0x000008020b008387 */ /* 0x0001e80000100800 */
[----:B------:R0:W-:Y:S01]  /*0be0*/  @P0 STG.E desc[UR4][R8.64], R13 ;  /* 0x0000000d08000986 */ /* 0x0001e2000c101904 */
[----:B------:R-:W-:Y:S05]  /*0bf0*/  @!P1 BRA `(.L_x_2) ;  /* 0x0000000000e09947 */ /* 0x000fea0003800000 */
[----:B------:R-:W-:-:S05]  /*0c00*/  IADD3 R14, PT, PT, R10, 0x1, RZ ;  /* 0x000000010a0e7810 */ /* 0x000fca0007ffe0ff */
[----:B0-----:R-:W-:-:S05]  /*0c10*/  IMAD.HI.U32 R15, R14, 0x51eb851f, RZ ;  /* 0x51eb851f0e0f7827 */ /* 0x001fca00078e00ff */
[----:B------:R-:W-:-:S05]  /*0c20*/  SHF.R.U32.HI R15, RZ, 0x5, R15 ;  /* 0x00000005ff0f7819 */ /* 0x000fca000001160f */
[----:B------:R-:W-:-:S04]  /*0c30*/  IMAD.WIDE.U32 R16, R15, 0x320, R4 ;  /* 0x000003200f107825 */ /* 0x000fc800078e0004 */
[----:B------:R-:W-:-:S04]  /*0c40*/  IMAD R13, R15, -0x64, R14 ;  /* 0xffffff9c0f0d7824 */ /* 0x000fc800078e020e */
[----:B------:R-:W-:-:S06]  /*0c50*/  IMAD.WIDE.U32 R22, R13, 0x8, R16 ;  /* 0x000000080d167825 */ /* 0x000fcc00078e0010 */
[----:B------:R-:W2:Y:S01]  /*0c60*/  LDG.E R22, desc[UR4][R22.64] ;  /* 0x0000000416167981 */ /* 0x000ea2000c1e1900 */
[----:B------:R-:W-:-:S05]  /*0c70*/  IADD3 R14, PT, PT, R10, 0x2, RZ ;  /* 0x000000020a0e7810 */ /* 0x000fca0007ffe0ff */
[----:B------:R-:W-:-:S05]  /*0c80*/  IMAD.HI.U32 R19, R14, 0x51eb851f, RZ ;  /* 0x51eb851f0e137827 */ /* 0x000fca00078e00ff */
[----:B------:R-:W-:-:S05]  /*0c90*/  SHF.R.U32.HI R19, RZ, 0x5, R19 ;  /* 0x00000005ff137819 */ /* 0x000fca0000011613 */
[----:B------:R-:W-:-:S04]  /*0ca0*/  IMAD.WIDE.U32 R16, R19, 0x320, R4 ;  /* 0x0000032013107825 */ /* 0x000fc800078e0004 */
[----:B------:R-:W-:-:S04]  /*0cb0*/  IMAD R21, R19, -0x64, R14 ;  /* 0xffffff9c13157824 */ /* 0x000fc800078e020e */
[----:B------:R-:W-:-:S04]  /*0cc0*/  IMAD.WIDE.U32 R16, R21, 0x8, R16 ;  /* 0x0000000815107825 */ /* 0x000fc800078e0010 */
[----:B--2---:R-:W-:-:S05]  /*0cd0*/  VIADD R11, R22, 0xffffffff ;  /* 0xffffffff160b7836 */ /* 0x004fca0000000000 */
[----:B------:R-:W-:-:S13]  /*0ce0*/  ISETP.NE.AND P0, PT, R11, R2, PT ;  /* 0x000000020b00720c */ /* 0x000fda0003f05270 */
[----:B------:R-:W-:-:S05]  /*0cf0*/  @P0 MOV R27, 0x270f ;  /* 0x0000270f001b0802 */ /* 0x000fca0000000f00 */
[----:B------:R0:W-:Y:S04]  /*0d00*/  @P0 STG.E desc[UR4][R8.64+0x14], R27 ;  /* 0x0000141b08000986 */ /* 0x0001e8000c101904 */
[----:B------:R0:W-:Y:S04]  /*0d10*/  @!P0 STG.E desc[UR4][R8.64+0x14], RZ ;  /* 0x000014ff08008986 */ /* 0x0001e8000c101904 */
[----:B------:R-:W2:Y:S01]  /*0d20*/  LDG.E R16, desc[UR4][R16.64] ;  /* 0x0000000410107981 */ /* 0x000ea2000c1e1900 */
[----:B------:R-:W-:-:S05]  /*0d30*/  IADD3 R14, PT, PT, R10, 0x3, RZ ;  /* 0x000000030a0e7810 */ /* 0x000fca0007ffe0ff */
[----:B------:R-:W-:-:S05]  /*0d40*/  IMAD.HI.U32 R23, R14, 0x51eb851f, RZ ;  /* 0x51eb851f0e177827 */ /* 0x000fca00078e00ff */
[----:B------:R-:W-:-:S05]  /*0d50*/  SHF.R.U32.HI R23, RZ, 0x5, R23 ;  /* 0x00000005ff177819 */ /* 0x000fca0000011617 */
[----:B------:R-:W-:Y:S02]  /*0d60*/  IMAD R25, R23, -0x64, R14 ;  /* 0xffffff9c17197824 */ /* 0x000fe400078e020e */
[----:B--2---:R-:W-:-:S05]  /*0d70*/  VIADD R11, R16, 0xffffffff ;  /* 0xffffffff100b7836 */ /* 0x004fca0000000000 */
[----:B------:R-:W-:Y:S01]  /*0d80*/  ISETP.NE.AND P1, PT, R11, R2, PT ;  /* 0x000000020b00720c */ /* 0x000fe20003f25270 */
[----:B------:R-:W-:-:S04]  /*0d90*/  IMAD.WIDE.U32 R10, R23, 0x320, R4 ;  /* 0x00000320170a7825 */ /* 0x000fc800078e0004 */
[----:B------:R-:W-:-:S08]  /*0da0*/  IMAD.WIDE.U32 R10, R25, 0x8, R10 ;  /* 0x00000008190a7825 */ /* 0x000fd000078e000a */
[----:B------:R-:W-:-:S05]  /*0db0*/  @P1 MOV R29, 0x270f ;  /* 0x0000270f001d1802 */ /* 0x000fca0000000f00 */
[----:B------:R0:W-:Y:S04]  /*0dc0*/  @P1 STG.E desc[UR4][R8.64+0x28], R29 ;  /* 0x0000281d08001986 */ /* 0x0001e8000c101904 */
[----:B------:R0:W-:Y:S04]  /*0dd0*/  @!P1 STG.E desc[UR4][R8.64+0x28], RZ ;  /* 0x000028ff08009986 */ /* 0x0001e8000c101904 */
[----:B------:R-:W2:Y:S01]  /*0de0*/  LDG.E R10, desc[UR4][R10.64] ;  /* 0x000000040a0a7981 */ /* 0x000ea2000c1e1900 */
[C---:B------:R-:W-:Y:S01]  /*0df0*/  @!P0 IADD3 R14, PT, PT, R0.reuse, 0x1, RZ ;  /* 0x00000001000e8810 */ /* 0x040fe20007ffe0ff */
[----:B------:R-:W-:Y:S01]  /*0e00*/  @!P0 IMAD R16, R0, 0xc, R1 ;  /* 0x0000000c00108824 */ /* 0x000fe200078e0201 */
[----:B------:R-:W-:-:S02]  /*0e10*/  IADD3 R12, PT, PT, R12, 0x4, RZ ;  /* 0x000000040c0c7810 */ /* 0x000fc40007ffe0ff */
[----:B------:R-:W-:Y:S02]  /*0e20*/  @!P0 MOV R0, R14 ;  /* 0x0000000e00008202 */ /* 0x000fe40000000f00 */
[----:B------:R0:W-:Y:S02]  /*0e30*/  @!P0 STL [R16], R13 ;  /* 0x0000000d10008387 */ /* 0x0001e40000100800 */
[C---:B------:R-:W-:Y:S01]  /*0e40*/  @!P1 IADD3 R14, PT, PT, R0.reuse, 0x1, RZ ;  /* 0x00000001000e9810 */ /* 0x040fe20007ffe0ff */
[----:B------:R-:W-:Y:S01]  /*0e50*/  @!P1 IMAD R18, R0, 0xc, R1 ;  /* 0x0000000c00129824 */ /* 0x000fe200078e0201 */
[----:B------:R0:W-:Y:S03]  /*0e60*/  @!P0 STL [R16+0x4], R15 ;  /* 0x0000040f10008387 */ /* 0x0001e60000100800 */
[----:B------:R-:W-:Y:S01]  /*0e70*/  @!P1 IMAD.MOV.U32 R0, RZ, RZ, R14 ;  /* 0x000000ffff009224 */ /* 0x000fe200078e000e */
[----:B------:R0:W-:Y:S04]  /*0e80*/  @!P0 STL [R16+0x8], R2 ;  /* 0x0000080210008387 */ /* 0x0001e80000100800 */
[----:B------:R0:W-:Y:S04]  /*0e90*/  @!P1 STL [R18], R21 ;  /* 0x0000001512009387 */ /* 0x0001e80000100800 */
[----:B------:R0:W-:Y:S04]  /*0ea0*/  @!P1 STL [R18+0x4], R19 ;  /* 0x0000041312009387 */ /* 0x0001e80000100800 */
[----:B------:R0:W-:Y:S01]  /*0eb0*/  @!P1 STL [R18+0x8], R2 ;  /* 0x0000080212009387 */ /* 0x0001e20000100800 */
[----:B--2---:R-:W-:-:S05]  /*0ec0*/  VIADD R17, R10, 0xffffffff ;  /* 0xffffffff0a117836 */ /* 0x004fca0000000000 */
[----:B------:R-:W-:-:S13]  /*0ed0*/  ISETP.NE.AND P2, PT, R17, R2, PT ;  /* 0x000000021100720c */ /* 0x000fda0003f45270 */
[----:B------:R-:W-:Y:S01]  /*0ee0*/  @P2 MOV R11, 0x270f ;  /* 0x0000270f000b2802 */ /* 0x000fe20000000f00 */
[C---:B------:R-:W-:Y:S02]  /*0ef0*/  @!P2 IMAD R10, R0.reuse, 0xc, R1 ;  /* 0x0000000c000aa824 */ /* 0x040fe400078e0201 */
[----:B------:R-:W-:Y:S01]  /*0f00*/  @P2 IMAD.MOV.U32 R14, RZ, RZ, R0 ;  /* 0x000000ffff0e2224 */ /* 0x000fe200078e0000 */
[----:B------:R-:W-:Y:S01]  /*0f10*/  @!P2 IADD3 R14, PT, PT, R0, 0x1, RZ ;  /* 0x00000001000ea810 */ /* 0x000fe20007ffe0ff */
[----:B------:R0:W-:Y:S04]  /*0f20*/  @P2 STG.E desc[UR4][R8.64+0x3c], R11 ;  /* 0x00003c0b08002986 */ /* 0x0001e8000c101904 */
[----:B------:R0:W-:Y:S04]  /*0f30*/  @!P2 STL [R10], R25 ;  /* 0x000000190a00a387 */ /* 0x0001e80000100800 */
[----:B------:R0:W-:Y:S04]  /*0f40*/  @!P2 STL [R10+0x4], R23 ;  /* 0x000004170a00a387 */ /* 0x0001e80000100800 */
[----:B------:R0:W-:Y:S04]  /*0f50*/  @!P2 STL [R10+0x8], R2 ;  /* 0x000008020a00a387 */ /* 0x0001e80000100800 */
[----:B------:R0:W-:Y:S01]  /*0f60*/  @!P2 STG.E desc[UR4][R8.64+0x3c], RZ ;  /* 0x00003cff0800a986 */ /* 0x0001e2000c101904 */
[----:B------:R-:W-:Y:S05]  /*0f70*/  BRA `(.L_x_3) ;  /* 0xfffffff800c47947 */ /* 0x000fea000383ffff */
.L_x_2:
[----:B------:R-:W-:Y:S05]  /*0f80*/  BSYNC.RECONVERGENT B0 ;  /* 0x0000000000007941 */ /* 0x000fea0003800200 */
.L_x_1:
[----:B------:R-:W1:Y:S01]  /*0f90*/  LDC.64 R4, c[0x0][0x380] ;  /* 0x0000e000ff047b82 */ /* 0x000e620000000a00 */
[----:B------:R-:W-:Y:S01]  /*0fa0*/  HFMA2 R16, -RZ, RZ, 0, 0 ;  /* 0x00000000ff107431 */ /* 0x000fe200000001ff */
[----:B------:R-:W-:Y:S01]  /*0fb0*/  BSSY.RECONVERGENT B0, `(.L_x_4) ;  /* 0x000004f000007945 */ /* 0x000fe20003800200 */
[C---:B------:R-:W-:Y:S01]  /*0fc0*/  IADD3 R14, PT, PT, R2.reuse, 0x1, RZ ;  /* 0x00000001020e7810 */ /* 0x040fe20007ffe0ff */
[----:B0-----:R-:W-:-:S04]  /*0fd0*/  VIADD R15, R2, 0x2 ;  /* 0x00000002020f7836 */ /* 0x001fc80000000000 */
[----:B------:R-:W0:Y:S03]  /*0fe0*/  LDC.64 R6, c[0x0][0x388] ;  /* 0x0000e200ff067b82 */ /* 0x000e260000000a00 */
.L_x_6:
[----:B--2---:R-:W-:-:S04]  /*0ff0*/  IMAD R12, R3, 0x139, R16 ;  /* 0x00000139030c7824 */ /* 0x004fc800078e0210 */
[----:B------:R-:W-:-:S05]  /*1000*/  IMAD.HI.U32 R8, R12, 0x51eb851f, RZ ;  /* 0x51eb851f0c087827 */ /* 0x000fca00078e00ff */
[----:B------:R-:W-:-:S05]  /*1010*/  SHF.R.U32.HI R13, RZ, 0x5, R8 ;  /* 0x00000005ff0d7819 */ /* 0x000fca0000011608 */
[----:B-1----:R-:W-:-:S04]  /*1020*/  IMAD.WIDE.U32 R8, R13, 0x320, R4 ;  /* 0x000003200d087825 */ /* 0x002fc800078e0004 */
[----:B------:R-:W-:-:S04]  /*1030*/  IMAD R17, R13, -0x64, R12 ;  /* 0xffffff9c0d117824 */ /* 0x000fc800078e020c */
[----:B------:R-:W-:-:S06]  /*1040*/  IMAD.WIDE.U32 R10, R17, 0x8, R8 ;  /* 0x00000008110a7825 */ /* 0x000fcc00078e0008 */
[----:B------:R-:W2:Y:S01]  /*1050*/  LDG.E R10, desc[UR4][R10.64] ;  /* 0x000000040a0a7981 */ /* 0x000ea2000c1e1900 */
[----:B0-----:R-:W-:Y:S01]  /*1060*/  IMAD.WIDE.U32 R8, R13, 0x7d0, R6 ;  /* 0x000007d00d087825 */ /* 0x001fe200078e0006 */
[----:B------:R-:W-:-:S03]  /*1070*/  ISETP.NE.AND P1, PT, R16, 0x138, PT ;  /* 0x000001381000780c */ /* 0x000fc60003f25270 */
[----:B------:R-:W-:-:S04]  /*1080*/  IMAD.WIDE.U32 R8, R17, 0x14, R8 ;  /* 0x0000001411087825 */ /* 0x000fc800078e0008 */
[----:B------:R-:W-:Y:S01]  /*1090*/  IMAD.WIDE R8, R2, 0x4, R8 ;  /* 0x0000000402087825 */ /* 0x000fe200078e0208 */
[----:B--2---:R-:W-:-:S13]  /*10a0*/  ISETP.NE.AND P0, PT, R10, R15, PT ;  /* 0x0000000f0a00720c */ /* 0x004fda0003f05270 */
[----:B------:R-:W-:Y:S01]  /*10b0*/  @P0 MOV R19, 0x270f ;  /* 0x0000270f00130802 */ /* 0x000fe20000000f00 */
[C---:B------:R-:W-:Y:S02]  /*10c0*/  @!P0 IMAD R18, R0.reuse, 0xc, R1 ;  /* 0x0000000c00128824 */ /* 0x040fe400078e0201 */
[----:B------:R-:W-:Y:S02]  /*10d0*/  @!P0 VIADD R10, R0, 0x1 ;  /* 0x00000001000a8836 */ /* 0x000fe40000000000 */
[----:B------:R0:W-:Y:S03]  /*10e0*/  @P0 STG.E desc[UR4][R8.64+0x4], R19 ;  /* 0x0000041308000986 */ /* 0x0001e6000c101904 */
[----:B------:R-:W-:Y:S01]  /*10f0*/  @!P0 MOV R0, R10 ;  /* 0x0000000a00008202 */ /* 0x000fe20000000f00 */
[----:B------:R0:W-:Y:S04]  /*1100*/  @!P0 STL [R18], R17 ;  /* 0x0000001112008387 */ /* 0x0001e80000100800 */
[----:B------:R0:W-:Y:S04]  /*1110*/  @!P0 STL [R18+0x4], R13 ;  /* 0x0000040d12008387 */ /* 0x0001e80000100800 */
[----:B------:R0:W-:Y:S04]  /*1120*/  @!P0 STL [R18+0x8], R14 ;  /* 0x0000080e12008387 */ /* 0x0001e80000100800 */
[----:B------:R0:W-:Y:S01]  /*1130*/  @!P0 STG.E desc[UR4][R8.64+0x4], RZ ;  /* 0x000004ff08008986 */ /* 0x0001e2000c101904 */
[----:B------:R-:W-:Y:S05]  /*1140*/  @!P1 BRA `(.L_x_5) ;  /* 0x0000000000d49947 */ /* 0x000fea0003800000 */
[----:B0-----:R-:W-:-:S05]  /*1150*/  IADD3 R18, PT, PT, R12, 0x1, RZ ;  /* 0x000000010c127810 */ /* 0x001fca0007ffe0ff */
[----:B------:R-:W-:-:S05]  /*1160*/  IMAD.HI.U32 R19, R18, 0x51eb851f, RZ ;  /* 0x51eb851f12137827 */ /* 0x000fca00078e00ff */
[----:B------:R-:W-:-:S05]  /*1170*/  SHF.R.U32.HI R19, RZ, 0x5, R19 ;  /* 0x00000005ff137819 */ /* 0x000fca0000011613 */
[----:B------:R-:W-:-:S04]  /*1180*/  IMAD.WIDE.U32 R10, R19, 0x320, R4 ;  /* 0x00000320130a7825 */ /* 0x000fc800078e0004 */
[----:B------:R-:W-:-:S04]  /*1190*/  IMAD R17, R19, -0x64, R18 ;  /* 0xffffff9c13117824 */ /* 0x000fc800078e0212 */
[----:B------:R-:W-:-:S06]  /*11a0*/  IMAD.WIDE.U32 R24, R17, 0x8, R10 ;  /* 0x0000000811187825 */ /* 0x000fcc00078e000a */
[----:B------:R-:W2:Y:S01]  /*11b0*/  LDG.E R24, desc[UR4][R24.64] ;  /* 0x0000000418187981 */ /* 0x000ea2000c1e1900 */
[----:B------:R-:W-:-:S04]  /*11c0*/  VIADD R18, R12, 0x2 ;  /* 0x000000020c127836 */ /* 0x000fc80000000000 */
[----:B------:R-:W-:-:S05]  /*11d0*/  IMAD.HI.U32 R21, R18, 0x51eb851f, RZ ;  /* 0x51eb851f12157827 */ /* 0x000fca00078e00ff */
[----:B------:R-:W-:-:S05]  /*11e0*/  SHF.R.U32.HI R21, RZ, 0x5, R21 ;  /* 0x00000005ff157819 */ /* 0x000fca0000011615 */
[----:B------:R-:W-:-:S04]  /*11f0*/  IMAD.WIDE.U32 R10, R21, 0x320, R4 ;  /* 0x00000320150a7825 */ /* 0x000fc800078e0004 */
[----:B------:R-:W-:-:S04]  /*1200*/  IMAD R23, R21, -0x64, R18 ;  /* 0xffffff9c15177824 */ /* 0x000fc800078e0212 */
[----:B------:R-:W-:Y:S01]  /*1210*/  IMAD.WIDE.U32 R10, R23, 0x8, R10 ;  /* 0x00000008170a7825 */ /* 0x000fe200078e000a */
[----:B--2---:R-:W-:-:S13]  /*1220*/  ISETP.NE.AND P0, PT, R24, R15, PT ;  /* 0x0000000f1800720c */ /* 0x004fda0003f05270 */
[----:B------:R-:W-:-:S05]  /*1230*/  @P0 MOV R29, 0x270f ;  /* 0x0000270f001d0802 */ /* 0x000fca0000000f00 */
[----:B------:R2:W-:Y:S04]  /*1240*/  @P0 STG.E desc[UR4][R8.64+0x18], R29 ;  /* 0x0000181d08000986 */ /* 0x0005e8000c101904 */
[----:B------:R2:W-:Y:S04]  /*1250*/  @!P0 STG.E desc[UR4][R8.64+0x18], RZ ;  /* 0x000018ff08008986 */ /* 0x0005e8000c101904 */
[----:B------:R-:W3:Y:S01]  /*1260*/  LDG.E R10, desc[UR4][R10.64] ;  /* 0x000000040a0a7981 */ /* 0x000ee2000c1e1900 */
[----:B------:R-:W-:-:S05]  /*1270*/  IADD3 R18, PT, PT, R12, 0x3, RZ ;  /* 0x000000030c127810 */ /* 0x000fca0007ffe0ff */
[----:B------:R-:W-:-:S05]  /*1280*/  IMAD.HI.U32 R25, R18, 0x51eb851f, RZ ;  /* 0x51eb851f12197827 */ /* 0x000fca00078e00ff */
[----:B------:R-:W-:-:S05]  /*1290*/  SHF.R.U32.HI R25, RZ, 0x5, R25 ;  /* 0x00000005ff197819 */ /* 0x000fca0000011619 */
[----:B------:R-:W-:-:S04]  /*12a0*/  IMAD.WIDE.U32 R12, R25, 0x320, R4 ;  /* 0x00000320190c7825 */ /* 0x000fc800078e0004 */
[----:B------:R-:W-:-:S04]  /*12b0*/  IMAD R27, R25, -0x64, R18 ;  /* 0xffffff9c191b7824 */ /* 0x000fc800078e0212 */
[----:B------:R-:W-:Y:S01]  /*12c0*/  IMAD.WIDE.U32 R12, R27, 0x8, R12 ;  /* 0x000000081b0c7825 */ /* 0x000fe200078e000c */
[----:B---3--:R-:W-:-:S13]  /*12d0*/  ISETP.NE.AND P1, PT, R10, R15, PT ;  /* 0x0000000f0a00720c */ /* 0x008fda0003f25270 */
[----:B------:R-:W-:-:S05]  /*12e0*/  @P1 IMAD.MOV.U32 R20, RZ, RZ, 0x270f ;  /* 0x0000270fff141424 */ /* 0x000fca00078e00ff */
[----:B------:R2:W-:Y:S04]  /*12f0*/  @P1 STG.E desc[UR4][R8.64+0x2c], R20 ;  /* 0x00002c1408001986 */ /* 0x0005e8000c101904 */
[----:B------:R2:W-:Y:S04]  /*1300*/  @!P1 STG.E desc[UR4][R8.64+0x2c], RZ ;  /* 0x00002cff08009986 */ /* 0x0005e8000c101904 */
[----:B------:R-:W3:Y:S01]  /*1310*/  LDG.E R12, desc[UR4][R12.64] ;  /* 0x000000040c0c7981 */ /* 0x000ee2000c1e1900 */
[C---:B------:R-:W-:Y:S01]  /*1320*/  @!P0 IADD3 R10, PT, PT, R0.reuse, 0x1, RZ ;  /* 0x00000001000a8810 */ /* 0x040fe20007ffe0ff */
[----:B------:R-:W-:-:S02]  /*1330*/  @!P0 IMAD R18, R0, 0xc, R1 ;  /* 0x0000000c00128824 */ /* 0x000fc400078e0201 */
[----:B------:R-:W-:Y:S01]  /*1340*/  VIADD R16, R16, 0x4 ;  /* 0x0000000410107836 */ /* 0x000fe20000000000 */
[----:B------:R-:W-:Y:S02]  /*1350*/  @!P0 MOV R0, R10 ;  /* 0x0000000a00008202 */ /* 0x000fe40000000f00 */
[----:B------:R2:W-:Y:S03]  /*1360*/  @!P0 STL [R18], R17 ;  /* 0x0000001112008387 */ /* 0x0005e60000100800 */
[C---:B------:R-:W-:Y:S01]  /*1370*/  @!P1 VIADD R10, R0.reuse, 0x1 ;  /* 0x00000001000a9836 */ /* 0x040fe20000000000 */
[----:B------:R2:W-:Y:S01]  /*1380*/  @!P0 STL [R18+0x4], R19 ;  /* 0x0000041312008387 */ /* 0x0005e20000100800 */
[----:B------:R-:W-:-:S03]  /*1390*/  @!P1 IMAD R22, R0, 0xc, R1 ;  /* 0x0000000c00169824 */ /* 0x000fc600078e0201 */
[----:B------:R-:W-:Y:S01]  /*13a0*/  @!P1 MOV R0, R10 ;  /* 0x0000000a00009202 */ /* 0x000fe20000000f00 */
[----:B------:R2:W-:Y:S04]  /*13b0*/  @!P0 STL [R18+0x8], R14 ;  /* 0x0000080e12008387 */ /* 0x0005e80000100800 */
[----:B------:R2:W-:Y:S04]  /*13c0*/  @!P1 STL [R22], R23 ;  /* 0x0000001716009387 */ /* 0x0005e80000100800 */
[----:B------:R2:W-:Y:S04]  /*13d0*/  @!P1 STL [R22+0x4], R21 ;  /* 0x0000041516009387 */ /* 0x0005e80000100800 */
[----:B------:R2:W-:Y:S01]  /*13e0*/  @!P1 STL [R22+0x8], R14 ;  /* 0x0000080e16009387 */ /* 0x0005e20000100800 */
[----:B---3--:R-:W-:-:S13]  /*13f0*/  ISETP.NE.AND P2, PT, R12, R15, PT ;  /* 0x0000000f0c00720c */ /* 0x008fda0003f45270 */
[----:B------:R-:W-:Y:S01]  /*1400*/  @P2 MOV R11, 0x270f ;  /* 0x0000270f000b2802 */ /* 0x000fe20000000f00 */
[C---:B------:R-:W-:Y:S01]  /*1410*/  @!P2 IMAD R12, R0.reuse, 0xc, R1 ;  /* 0x0000000c000ca824 */ /* 0x040fe200078e0201 */
[----:B------:R-:W-:-:S03]  /*1420*/  @!P2 IADD3 R10, PT, PT, R0, 0x1, RZ ;  /* 0x00000001000aa810 */ /* 0x000fc60007ffe0ff */
[----:B------:R2:W-:Y:S01]  /*1430*/  @P2 STG.E desc[UR4][R8.64+0x40], R11 ;  /* 0x0000400b08002986 */ /* 0x0005e2000c101904 */
[----:B------:R-:W-:-:S03]  /*1440*/  @!P2 MOV R0, R10 ;  /* 0x0000000a0000a202 */ /* 0x000fc60000000f00 */
[----:B------:R2:W-:Y:S04]  /*1450*/  @!P2 STL [R12], R27 ;  /* 0x0000001b0c00a387 */ /* 0x0005e80000100800 */
[----:B------:R2:W-:Y:S04]  /*1460*/  @!P2 STL [R12+0x4], R25 ;  /* 0x000004190c00a387 */ /* 0x0005e80000100800 */
[----:B------:R2:W-:Y:S04]  /*1470*/  @!P2 STL [R12+0x8], R14 ;  /* 0x0000080e0c00a387 */ /* 0x0005e80000100800 */
[----:B------:R2:W-:Y:S01]  /*1480*/  @!P2 STG.E desc[UR4][R8.64+0x40], RZ ;  /* 0x000040ff0800a986 */ /* 0x0005e2000c101904 */
[----:B------:R-:W-:Y:S05]  /*1490*/  BRA `(.L_x_6) ;  /* 0xfffffff800d47947 */ /* 0x000fea000383ffff */
.L_x_5:
[----:B------:R-:W-:Y:S05]  /*14a0*/  BSYNC.RECONVERGENT B0 ;  /* 0x0000000000007941 */ /* 0x000fea0003800200 */
.L_x_4:
[----:B------:R-:W-:-:S13]  /*14b0*/  ISETP.GE.AND P0, PT, R0, 0x1, PT ;  /* 0x000000010000780c */ /* 0x000fda0003f06270 */
[----:B------:R-:W-:Y:S05]  /*14c0*/  @!P0 EXIT ;  /* 0x000000000000894d */ /* 0x000fea0003800000 */
[----:B------:R-:W1:Y:S01]  /*14d0*/  LDC.64 R2, c[0x0][0x388] ;  /* 0x0000e200ff027b82 */ /* 0x000e620000000a00 */
[----:B0-----:R-:W-:-:S07]  /*14e0*/  IMAD.MOV.U32 R8, RZ, RZ, RZ ;  /* 0x000000ffff087224 */ /* 0x001fce00078e00ff */
.L_x_15:
[----:B-1----:R-:W-:-:S05]  /*14f0*/  IMAD R12, R8, 0xc, R1 ;  /* 0x0000000c080c7824 */ /* 0x002fca00078e0201 */
[----:B--2---:R-:W1:Y:S04]  /*1500*/  LDL R9, [R12+0x4] ;  /* 0x000004000c097983 */ /* 0x004e680000100800 */
[----:B0-----:R-:W2:Y:S04]  /*1510*/  LDL R11, [R12] ;  /* 0x000000000c0b7983 */ /* 0x001ea80000100800 */
[----:B------:R-:W3:Y:S01]  /*1520*/  LDL R10, [R12+0x8] ;  /* 0x000008000c0a7983 */ /* 0x000ee20000100800 */
[----:B-1----:R-:W-:-:S04]  /*1530*/  IMAD.WIDE R6, R9, 0x7d0, R2 ;  /* 0x000007d009067825 */ /* 0x002fc800078e0202 */
[----:B--2---:R-:W-:-:S04]  /*1540*/  IMAD.WIDE R4, R11, 0x14, R6 ;  /* 0x000000140b047825 */ /* 0x004fc800078e0206 */
[----:B---3--:R-:W-:-:S05]  /*1550*/  IMAD.WIDE R4, R10, 0x4, R4 ;  /* 0x000000040a047825 */ /* 0x008fca00078e0204 */
[----:B------:R0:W5:Y:S01]  /*1560*/  LDG.E R16, desc[UR4][R4.64] ;  /* 0x0000000404107981 */ /* 0x000162000c1e1900 */
[----:B------:R-:W-:Y:S01]  /*1570*/  ISETP.GE.AND P1, PT, R9, 0x1, PT ;  /* 0x000000010900780c */ /* 0x000fe20003f26270 */
[----:B------:R-:W-:Y:S05]  /*1580*/  YIELD ;  /* 0x0000000000007946 */ /* 0x000fea0003800000 */
[C---:B------:R-:W-:Y:S01]  /*1590*/  ISETP.GT.AND P0, PT, R8.reuse, 0x3e6, PT ;  /* 0x000003e60800780c */ /* 0x040fe20003f04270 */
[----:B------:R-:W-:Y:S01]  /*15a0*/  BSSY.RECONVERGENT B1, `(.L_x_7) ;  /* 0x0000022000017945 */ /* 0x000fe20003800200 */
[----:B------:R-:W-:-:S03]  /*15b0*/  IADD3 R8, PT, PT, R8, 0x1, RZ ;  /* 0x0000000108087810 */ /* 0x000fc60007ffe0ff */
[----:B------:R-:W-:Y:S01]  /*15c0*/  BSSY.RELIABLE B0, `(.L_x_8) ;  /* 0x0000014000007945 */ /* 0x000fe20003800100 */
[----:B------:R-:W-:-:S03]  /*15d0*/  SEL R8, R8, RZ, !P0 ;  /* 0x000000ff08087207 */ /* 0x000fc60004000000 */
[----:B0-----:R-:W-:Y:S05]  /*15e0*/  @!P1 BRA `(.L_x_9) ;  /* 0x0000000000449947 */ /* 0x001fea0003800000 */
[----:B------:R-:W-:-:S05]  /*15f0*/  IADD3 R17, PT, PT, R9, -0x1, RZ ;  /* 0xffffffff09117810 */ /* 0x000fca0007ffe0ff */
[----:B------:R-:W-:-:S04]  /*1600*/  IMAD.WIDE.U32 R12, R17, 0x7d0, R2 ;  /* 0x000007d0110c7825 */ /* 0x000fc800078e0002 */
[----:B------:R-:W-:-:S04]  /*1610*/  IMAD.WIDE R14, R11, 0x14, R12 ;  /* 0x000000140b0e7825 */ /* 0x000fc800078e020c */
[----:B-----5:R-:W-:Y:S02]  /*1620*/  VIADD R13, R16, 0x1 ;  /* 0x00000001100d7836 */ /* 0x020fe40000000000 */
[----:B------:R-:W-:-:S06]  /*1630*/  IMAD.WIDE R14, R10, 0x4, R14 ;  /* 0x000000040a0e7825 */ /* 0x000fcc00078e020e */
[----:B------:R-:W2:Y:S01]  /*1640*/  ATOMG.E.MIN.S32.STRONG.GPU PT, R14, desc[UR4][R14.64], R13 ;  /* 0x8000000d0e0e79a8 */ /* 0x000ea200089ef304 */
[----:B------:R-:W-:-:S13]  /*1650*/  ISETP.GT.U32.AND P2, PT, R9, 0x62, PT ;  /* 0x000000620900780c */ /* 0x000fda0003f44070 */
[----:B------:R-:W-:Y:S05]  /*1660*/  @P2 BREAK.RELIABLE B0 ;  /* 0x0000000000002942 */ /* 0x000fea0003800100 */
[----:B--2---:R-:W-:-:S13]  /*1670*/  ISETP.GT.AND P1, PT, R14, R13, PT ;  /* 0x0000000d0e00720c */ /* 0x004fda0003f24270 */
[C---:B------:R-:W-:Y:S01]  /*1680*/  @P1 IMAD R18, R0.reuse, 0xc, R1 ;  /* 0x0000000c00121824 */ /* 0x040fe200078e0201 */
[C---:B------:R-:W-:Y:S02]  /*1690*/  @P1 ISETP.GT.AND P0, PT, R0.reuse, 0x3e6, PT ;  /* 0x000003e60000180c */ /* 0x040fe40003f04270 */
[----:B------:R-:W-:Y:S02]  /*16a0*/  @P1 IADD3 R12, PT, PT, R0, 0x1, RZ ;  /* 0x00000001000c1810 */ /* 0x000fe40007ffe0ff */
[----:B------:R0:W-:Y:S02]  /*16b0*/  @P1 STL [R18+0x4], R17 ;  /* 0x0000041112001387 */ /* 0x0001e40000100800 */
[----:B------:R-:W-:Y:S02]  /*16c0*/  @P1 SEL R0, R12, RZ, !P0 ;  /* 0x000000ff0c001207 */ /* 0x000fe40004000000 */
[----:B------:R0:W-:Y:S04]  /*16d0*/  @P1 STL [R18], R11 ;  /* 0x0000000b12001387 */ /* 0x0001e80000100800 */
[----:B------:R0:W-:Y:S01]  /*16e0*/  @P1 STL [R18+0x8], R10 ;  /* 0x0000080a12001387 */ /* 0x0001e20000100800 */
[----:B------:R-:W-:Y:S05]  /*16f0*/  @P2 BRA `(.L_x_10) ;  /* 0x0000000000302947 */ /* 0x000fea0003800000 */
.L_x_9:
[----:B------:R-:W-:Y:S05]  /*1700*/  BSYNC.RELIABLE B0 ;  /* 0x0000000000007941 */ /* 0x000fea0003800100 */
.L_x_8:
[----:B-----5:R-:W-:-:S05]  /*1710*/  IADD3 R13, PT, PT, R16, 0x1, RZ ;  /* 0x00000001100d7810 */ /* 0x020fca0007ffe0ff */
[----:B------:R-:W2:Y:S02]  /*1720*/  ATOMG.E.MIN.S32.STRONG.GPU PT, R12, desc[UR4][R4.64+0x7d0], R13 ;  /* 0x8007d00d040c79a8 */ /* 0x000ea400089ef304 */
[----:B--2---:R-:W-:-:S13]  /*1730*/  ISETP.GT.AND P0, PT, R12, R13, PT ;  /* 0x0000000d0c00720c */ /* 0x004fda0003f04270 */
[C---:B------:R-:W-:Y:S01]  /*1740*/  @P0 IMAD R15, R0.reuse, 0xc, R1 ;  /* 0x0000000c000f0824 */ /* 0x040fe200078e0201 */
[C---:B------:R-:W-:Y:S01]  /*1750*/  @P0 ISETP.GT.AND P1, PT, R0.reuse, 0x3e6, PT ;  /* 0x000003e60000080c */ /* 0x040fe20003f24270 */
[----:B------:R-:W-:Y:S01]  /*1760*/  @P0 VIADD R12, R9, 0x1 ;  /* 0x00000001090c0836 */ /* 0x000fe20000000000 */
[----:B------:R-:W-:Y:S02]  /*1770*/  @P0 IADD3 R14, PT, PT, R0, 0x1, RZ ;  /* 0x00000001000e0810 */ /* 0x000fe40007ffe0ff */
[----:B------:R1:W-:Y:S02]  /*1780*/  @P0 STL [R15], R11 ;  /* 0x0000000b0f000387 */ /* 0x0003e40000100800 */
[----:B------:R-:W-:Y:S02]  /*1790*/  @P0 SEL R0, R14, RZ, !P1 ;  /* 0x000000ff0e000207 */ /* 0x000fe40004800000 */
[----:B------:R1:W-:Y:S04]  /*17a0*/  @P0 STL [R15+0x4], R12 ;  /* 0x0000040c0f000387 */ /* 0x0003e80000100800 */
[----:B------:R1:W-:Y:S02]  /*17b0*/  @P0 STL [R15+0x8], R10 ;  /* 0x0000080a0f000387 */ /* 0x0003e40000100800 */
.L_x_10:
[----:B------:R-:W-:Y:S05]  /*17c0*/  BSYNC.RECONVERGENT B1 ;  /* 0x0000000000017941 */ /* 0x000fea0003800200 */
.L_x_7:
[----:B------:R-:W-:Y:S01]  /*17d0*/  ISETP.GE.AND P0, PT, R11, 0x1, PT ;  /* 0x000000010b00780c */ /* 0x000fe20003f06270 */
[----:B------:R-:W-:Y:S04]  /*17e0*/  BSSY.RECONVERGENT B1, `(.L_x_11) ;  /* 0x000001d000017945 */ /* 0x000fe80003800200 */
[----:B------:R-:W-:Y:S08]  /*17f0*/  BSSY.RELIABLE B2, `(.L_x_12) ;  /* 0x0000011000027945 */ /* 0x000ff00003800100 */
[----:B------:R-:W-:Y:S05]  /*1800*/  @!P0 BRA `(.L_x_13) ;  /* 0x00000000003c8947 */ /* 0x000fea0003800000 */
[----:B-1----:R-:W-:-:S05]  /*1810*/  IADD3 R15, PT, PT, R11, -0x1, RZ ;  /* 0xffffffff0b0f7810 */ /* 0x002fca0007ffe0ff */
[----:B------:R-:W-:-:S04]  /*1820*/  IMAD.WIDE.U32 R6, R15, 0x14, R6 ;  /* 0x000000140f067825 */ /* 0x000fc800078e0006 */
[----:B------:R-:W-:-:S06]  /*1830*/  IMAD.WIDE R6, R10, 0x4, R6 ;  /* 0x000000040a067825 */ /* 0x000fcc00078e0206 */
[----:B------:R-:W2:Y:S01]  /*1840*/  ATOMG.E.MIN.S32.STRONG.GPU PT, R6, desc[UR4][R6.64], R13 ;  /* 0x8000000d060679a8 */ /* 0x000ea200089ef304 */
[----:B------:R-:W-:-:S13]  /*1850*/  ISETP.GT.U32.AND P1, PT, R11, 0x62, PT ;  /* 0x000000620b00780c */ /* 0x000fda0003f24070 */
[----:B------:R-:W-:Y:S05]  /*1860*/  @P1 BREAK.RELIABLE B2 ;  /* 0x0000000000021942 */ /* 0x000fea0003800100 */
[----:B--2---:R-:W-:-:S13]  /*1870*/  ISETP.GT.AND P0, PT, R6, R13, PT ;  /* 0x0000000d0600720c */ /* 0x004fda0003f04270 */
[C---:B------:R-:W-:Y:S01]  /*1880*/  @P0 IMAD R14, R0.reuse, 0xc, R1 ;  /* 0x0000000c000e0824 */ /* 0x040fe200078e0201 */
[C---:B------:R-:W-:Y:S01]  /*1890*/  @P0 ISETP.GT.AND P2, PT, R0.reuse, 0x3e6, PT ;  /* 0x000003e60000080c */ /* 0x040fe20003f44270 */
[----:B------:R-:W-:-:S03]  /*18a0*/  @P0 VIADD R12, R0, 0x1 ;  /* 0x00000001000c0836 */ /* 0x000fc60000000000 */
[----:B------:R2:W-:Y:S02]  /*18b0*/  @P0 STL [R14], R15 ;  /* 0x0000000f0e000387 */ /* 0x0005e40000100800 */
[----:B------:R-:W-:Y:S02]  /*18c0*/  @P0 SEL R0, R12, RZ, !P2 ;  /* 0x000000ff0c000207 */ /* 0x000fe40005000000 */
[----:B------:R2:W-:Y:S04]  /*18d0*/  @P0 STL [R14+0x4], R9 ;  /* 0x000004090e000387 */ /* 0x0005e80000100800 */
[----:B------:R2:W-:Y:S01]  /*18e0*/  @P0 STL [R14+0x8], R10 ;  /* 0x0000080a0e000387 */ /* 0x0005e20000100800 */
[----:B------:R-:W-:Y:S05]  /*18f0*/  @P1 BRA `(.L_x_14) ;  /* 0x00000000002c1947 */ /* 0x000fea0003800000 */
.L_x_13:
[----:B------:R-:W-:Y:S05]  /*1900*/  BSYNC.RELIABLE B2 ;  /* 0x0000000000027941 */ /* 0x000fea0003800100 */
.L_x_12:
[----:B------:R-:W3:Y:S02]  /*1910*/  ATOMG.E.MIN.S32.STRONG.GPU PT, R4, desc[UR4][R4.64+0x14], R13 ;  /* 0x8000140d040479a8 */ /* 0x000ee400089ef304 */
[----:B---3--:R-:W-:-:S13]  /*1920*/  ISETP.GT.AND P0, PT, R4, R13, PT ;  /* 0x0000000d0400720c */ /* 0x008fda0003f04270 */
[----:B01----:R-:W-:Y:S01]  /*1930*/  @P0 IADD3 R11, PT, PT, R11, 0x1, RZ ;  /* 0x000000010b0b0810 */ /* 0x003fe20007ffe0ff */
[C---:B------:R-:W-:Y:S01]  /*1940*/  @P0 IMAD R12, R0.reuse, 0xc, R1 ;  /* 0x0000000c000c0824 */ /* 0x040fe200078e0201 */
[C---:B------:R-:W-:Y:S02]  /*1950*/  @P0 ISETP.GT.AND P1, PT, R0.reuse, 0x3e6, PT ;  /* 0x000003e60000080c */ /* 0x040fe40003f24270 */
[----:B------:R-:W-:Y:S02]  /*1960*/  @P0 IADD3 R6, PT, PT, R0, 0x1, RZ ;  /* 0x0000000100060810 */ /* 0x000fe40007ffe0ff */
[----:B------:R1:W-:Y:S02]  /*1970*/  @P0 STL [R12], R11 ;  /* 0x0000000b0c000387 */ /* 0x0003e40000100800 */
[----:B------:R-:W-:Y:S02]  /*1980*/  @P0 SEL R0, R6, RZ, !P1 ;  /* 0x000000ff06000207 */ /* 0x000fe40004800000 */
[----:B------:R1:W-:Y:S04]  /*1990*/  @P0 STL [R12+0x4], R9 ;  /* 0x000004090c000387 */ /* 0x0003e80000100800 */
[----:B------:R1:W-:Y:S02]  /*19a0*/  @P0 STL [R12+0x8], R10 ;  /* 0x0000080a0c000387 */ /* 0x0003e40000100800 */
.L_x_14:
[----:B------:R-:W-:Y:S05]  /*19b0*/  BSYNC.RECONVERGENT B1 ;  /* 0x0000000000017941 */ /* 0x000fea0003800200 */
.L_x_11:
[----:B------:R-:W-:-:S13]  /*19c0*/  ISETP.GE.AND P0, PT, R8, R0, PT ;  /* 0x000000000800720c */ /* 0x000fda0003f06270 */
[----:B------:R-:W-:Y:S05]  /*19d0*/  @!P0 BRA `(.L_x_15) ;  /* 0xfffffff800c48947 */ /* 0x000fea000383ffff */
[----:B------:R-:W-:Y:S05]  /*19e0*/  EXIT ;  /* 0x000000000000794d */ /* 0x000fea0003800000 */
.L_x_16:
[----:B------:R-:W-:-:S00]  /*19f0*/  BRA `(.L_x_16) ;  /* 0xfffffffc00fc7947 */ /* 0x000fc0000383ffff */
[----:B------:R-:W-:-:S00]  /*1a00*/  NOP ;  /* 0x0000000000007918 */ /* 0x000fc00000000000 */
[----:B------:R-:W-:-:S00]  /*1a10*/  NOP ;  /* 0x0000000000007918 */ /* 0x000fc00000000000 */
[----:B------:R-:W-:-:S00]  /*1a20*/  NOP ;  /* 0x0000000000007918 */ /* 0x000fc00000000000 */
[----:B------:R-:W-:-:S00]  /*1a30*/  NOP ;  /* 0x0000000000007918 */ /* 0x000fc00000000000 */
[----:B------:R-:W-:-:S00]  /*1a40*/  NOP ;  /* 0x0000000000007918 */ /* 0x000fc00000000000 */
[----:B------:R-:W-:-:S00]  /*1a50*/  NOP ;  /* 0x0000000000007918 */ /* 0x000fc00000000000 */
[----:B------:R-:W-:-:S00]  /*1a60*/  NOP ;  /* 0x0000000000007918 */ /* 0x000fc00000000000 */
[----:B------:R-:W-:-:S00]  /*1a70*/  NOP ;  /* 0x0000000000007918 */ /* 0x000fc00000000000 */
.L_x_17:


//--------------------- .nv.shared.reserved.0     --------------------------
	.section	.nv.shared.reserved.0,"aw",@nobits
	.weak		__nv_reservedSMEM_offset_0_alias
	.size		__nv_reservedSMEM_offset_0_alias, 0, 64
	.other		__nv_reservedSMEM_offset_0_alias,@"STO_CUDA_RESERVED_SHARED STV_DEFAULT"
__nv_reservedSMEM_offset_0_alias:
	.zero		0
	.zero		64


//--------------------- .nv.constant0._Z22computeDistanceToStoreP10ZoningPlanP11DistanceMap --------------------------
	.section	.nv.constant0._Z22computeDistanceToStoreP10ZoningPlanP11DistanceMap,"a",@progbits
	.sectionflags	@""
	.align	4
.nv.constant0._Z22computeDistanceToStoreP10ZoningPlanP11DistanceMap:
	.zero		912


//--------------------- SYMBOLS --------------------------

	.type		.nv.reservedSmem.offset0,@object
	.size		.nv.reservedSmem.offset0,0x4
